	.headerflags	@"EF_CUDA_TEXMODE_UNIFIED EF_CUDA_64BIT_ADDRESS EF_CUDA_ACCELERATORS EF_CUDA_SM90 EF_CUDA_VIRTUAL_SM(EF_CUDA_SM90)"
	.elftype	@"ET_EXEC"


//--------------------- .nv.info                  --------------------------
	.section	.nv.info,"",@"SHT_CUDA_INFO"
	.align	4


	//----- nvinfo : EIATTR_REGCOUNT
	.align		4
        /*0000*/ 	.byte	0x04, 0x2f
        /*0002*/ 	.short	(.L_1 - .L_0)
	.align		4
.L_0:
        /*0004*/ 	.word	index@(triton_poi_fused_cat_max_pool2d_with_indices_3)
        /*0008*/ 	.word	0x0000001b


	//----- nvinfo : EIATTR_MIN_STACK_SIZE
	.align		4
.L_1:
        /*000c*/ 	.byte	0x04, 0x12
        /*000e*/ 	.short	(.L_3 - .L_2)
	.align		4
.L_2:
        /*0010*/ 	.word	index@(triton_poi_fused_cat_max_pool2d_with_indices_3)
        /*0014*/ 	.word	0x00000000


	//----- nvinfo : EIATTR_FRAME_SIZE
	.align		4
.L_3:
        /*0018*/ 	.byte	0x04, 0x11
        /*001a*/ 	.short	(.L_5 - .L_4)
	.align		4
.L_4:
        /*001c*/ 	.word	index@(triton_poi_fused_cat_max_pool2d_with_indices_3)
        /*0020*/ 	.word	0x00000000


	//----- nvinfo : EIATTR_MIN_STACK_SIZE
	.align		4
.L_5:
        /*0024*/ 	.byte	0x04, 0x12
        /*0026*/ 	.short	(.L_7 - .L_6)
	.align		4
.L_6:
        /*0028*/ 	.word	index@(triton_poi_fused_cat_max_pool2d_with_indices_3)
        /*002c*/ 	.word	0x00000000
.L_7:


//--------------------- .nv.info.triton_poi_fused_cat_max_pool2d_with_indices_3 --------------------------
	.section	.nv.info.triton_poi_fused_cat_max_pool2d_with_indices_3,"",@"SHT_CUDA_INFO"
	.sectionflags	@""
	.align	4


	//----- nvinfo : EIATTR_CUDA_API_VERSION
	.align		4
        /*0000*/ 	.byte	0x04, 0x37
        /*0002*/ 	.short	(.L_9 - .L_8)
.L_8:
        /*0004*/ 	.word	0x0000007c


	//----- nvinfo : EIATTR_KPARAM_INFO
	.align		4
.L_9:
        /*0008*/ 	.byte	0x04, 0x17
        /*000a*/ 	.short	(.L_11 - .L_10)
.L_10:
        /*000c*/ 	.word	0x00000000
        /*0010*/ 	.short	0x0004
        /*0012*/ 	.short	0x0020
        /*0014*/ 	.byte	0x00, 0xf0, 0x11, 0x00


	//----- nvinfo : EIATTR_KPARAM_INFO
	.align		4
.L_11:
        /*0018*/ 	.byte	0x04, 0x17
        /*001a*/ 	.short	(.L_13 - .L_12)
.L_12:
        /*001c*/ 	.word	0x00000000
        /*0020*/ 	.short	0x0003
        /*0022*/ 	.short	0x0018
        /*0024*/ 	.byte	0x00, 0xf4, 0x21, 0x00


	//----- nvinfo : EIATTR_KPARAM_INFO
	.align		4
.L_13:
        /*0028*/ 	.byte	0x04, 0x17
        /*002a*/ 	.short	(.L_15 - .L_14)
.L_14:
        /*002c*/ 	.word	0x00000000
        /*0030*/ 	.short	0x0002
        /*0032*/ 	.short	0x0010
        /*0034*/ 	.byte	0x00, 0xf4, 0x21, 0x00


	//----- nvinfo : EIATTR_KPARAM_INFO
	.align		4
.L_15:
        /*0038*/ 	.byte	0x04, 0x17
        /*003a*/ 	.short	(.L_17 - .L_16)
.L_16:
        /*003c*/ 	.word	0x00000000
        /*0040*/ 	.short	0x0001
        /*0042*/ 	.short	0x0008
        /*0044*/ 	.byte	0x00, 0xf4, 0x21, 0x00


	//----- nvinfo : EIATTR_KPARAM_INFO
	.align		4
.L_17:
        /*0048*/ 	.byte	0x04, 0x17
        /*004a*/ 	.short	(.L_19 - .L_18)
.L_18:
        /*004c*/ 	.word	0x00000000
        /*0050*/ 	.short	0x0000
        /*0052*/ 	.short	0x0000
        /*0054*/ 	.byte	0x00, 0xf4, 0x21, 0x00


	//----- nvinfo : EIATTR_SPARSE_MMA_MASK
	.align		4
.L_19:
        /*0058*/ 	.byte	0x03, 0x50
        /*005a*/ 	.short	0x0000


	//----- nvinfo : EIATTR_MAXREG_COUNT
	.align		4
        /*005c*/ 	.byte	0x03, 0x1b
        /*005e*/ 	.short	0x00ff


	//----- nvinfo : EIATTR_EXIT_INSTR_OFFSETS
	.align		4
        /*0060*/ 	.byte	0x04, 0x1c
        /*0062*/ 	.short	(.L_21 - .L_20)


	//   ....[0]....
.L_20:
        /*0064*/ 	.word	0x000014e0


	//   ....[1]....
        /*0068*/ 	.word	0x00001500


	//----- nvinfo : EIATTR_REQNTID
	.align		4
.L_21:
        /*006c*/ 	.byte	0x04, 0x10
        /*006e*/ 	.short	(.L_23 - .L_22)
.L_22:
        /*0070*/ 	.word	0x00000080
        /*0074*/ 	.word	0x00000001
        /*0078*/ 	.word	0x00000001


	//----- nvinfo : EIATTR_CBANK_PARAM_SIZE
	.align		4
.L_23:
        /*007c*/ 	.byte	0x03, 0x19
        /*007e*/ 	.short	0x0024


	//----- nvinfo : EIATTR_PARAM_CBANK
	.align		4
        /*0080*/ 	.byte	0x04, 0x0a
        /*0082*/ 	.short	(.L_25 - .L_24)
	.align		4
.L_24:
        /*0084*/ 	.word	index@(.nv.constant0.triton_poi_fused_cat_max_pool2d_with_indices_3)
        /*0088*/ 	.short	0x0210
        /*008a*/ 	.short	0x0024


	//----- nvinfo : EIATTR_SW_WAR
	.align		4
.L_25:
        /*008c*/ 	.byte	0x04, 0x36
        /*008e*/ 	.short	(.L_27 - .L_26)
.L_26:
        /*0090*/ 	.word	0x00000008
.L_27:


//--------------------- .nv.callgraph             --------------------------
	.section	.nv.callgraph,"",@"SHT_CUDA_CALLGRAPH"
	.align	4
	.sectionentsize	8
	.align		4
        /*0000*/ 	.word	0x00000000
	.align		4
        /*0004*/ 	.word	0xffffffff
	.align		4
        /*0008*/ 	.word	0x00000000
	.align		4
        /*000c*/ 	.word	0xfffffffe
	.align		4
        /*0010*/ 	.word	0x00000000
	.align		4
        /*0014*/ 	.word	0xfffffffd
	.align		4
        /*0018*/ 	.word	0x00000000
	.align		4
        /*001c*/ 	.word	0xfffffffc


//--------------------- .text.triton_poi_fused_cat_max_pool2d_with_indices_3 --------------------------
	.section	.text.triton_poi_fused_cat_max_pool2d_with_indices_3,"ax",@progbits
	.align	128
        .global         triton_poi_fused_cat_max_pool2d_with_indices_3
        .type           triton_poi_fused_cat_max_pool2d_with_indices_3,@function
        .size           triton_poi_fused_cat_max_pool2d_with_indices_3,(.L_x_1 - triton_poi_fused_cat_max_pool2d_with_indices_3)
        .other          triton_poi_fused_cat_max_pool2d_with_indices_3,@"STO_CUDA_ENTRY STV_DEFAULT"
triton_poi_fused_cat_max_pool2d_with_indices_3:
.text.triton_poi_fused_cat_max_pool2d_with_indices_3:
[----:B------:R-:W0:Y:S02]  /*0000*/  LDC R1, c[0x0][0x28] ;  /* 0x00000a00ff017b82 */ /* 0x000e240000000800 */
[----:B------:R-:W1:Y:S01]  /*0010*/  S2R R7, SR_TID.X ;  /* 0x0000000000077919 */ /* 0x000e620000002100 */
[----:B------:R-:W-:Y:S01]  /*0020*/  IMAD.MOV.U32 R8, RZ, RZ, RZ ;  /* 0x000000ffff087224 */ /* 0x000fe200078e00ff */
[----:B------:R-:W-:Y:S01]  /*0030*/  ULDC.64 UR4, c[0x0][0x208] ;  /* 0x0000820000047ab9 */ /* 0x000fe20000000a00 */
[----:B------:R-:W-:Y:S01]  /*0040*/  IMAD.MOV.U32 R18, RZ, RZ, RZ ;  /* 0x000000ffff127224 */ /* 0x000fe200078e00ff */
[----:B------:R-:W2:Y:S01]  /*0050*/  S2R R0, SR_CTAID.X ;  /* 0x0000000000007919 */ /* 0x000ea20000002500 */
[----:B------:R-:W-:Y:S02]  /*0060*/  IMAD.MOV.U32 R14, RZ, RZ, RZ ;  /* 0x000000ffff0e7224 */ /* 0x000fe400078e00ff */
[----:B------:R-:W-:Y:S02]  /*0070*/  IMAD.MOV.U32 R16, RZ, RZ, RZ ;  /* 0x000000ffff107224 */ /* 0x000fe400078e00ff */
[----:B------:R-:W-:Y:S01]  /*0080*/  IMAD.MOV.U32 R21, RZ, RZ, RZ ;  /* 0x000000ffff157224 */ /* 0x000fe200078e00ff */
[----:B------:R-:W-:Y:S01]  /*0090*/  CS2R R22, SRZ ;  /* 0x0000000000167805 */ /* 0x000fe2000001ff00 */
[----:B------:R-:W-:Y:S01]  /*00a0*/  ULDC.64 UR6, c[0x0][0x220] ;  /* 0x0000880000067ab9 */ /* 0x000fe20000000a00 */
[----:B-1----:R-:W-:-:S02]  /*00b0*/  LOP3.LUT R7, R7, 0x7f, RZ, 0xc0, !PT ;  /* 0x0000007f07077812 */ /* 0x002fc400078ec0ff */
[----:B--2---:R-:W-:-:S03]  /*00c0*/  SHF.R.S32.HI R2, RZ, 0x18, R0 ;  /* 0x00000018ff027819 */ /* 0x004fc60000011400 */
[----:B------:R-:W-:Y:S01]  /*00d0*/  IMAD R7, R0, 0x80, R7 ;  /* 0x0000008000077824 */ /* 0x000fe200078e0207 */
[----:B------:R-:W-:-:S03]  /*00e0*/  SGXT R0, R2, 0x1 ;  /* 0x000000010200781a */ /* 0x000fc60000000200 */
[----:B------:R-:W-:Y:S01]  /*00f0*/  VIADD R13, R7, 0xfffffff7 ;  /* 0xfffffff7070d7836 */ /* 0x000fe20000000000 */
[----:B------:R-:W1:Y:S01]  /*0100*/  LDC.64 R2, c[0x0][0x210] ;  /* 0x00008400ff027b82 */ /* 0x000e620000000a00 */
[----:B------:R-:W-:-:S04]  /*0110*/  LEA.HI R0, R0, R7, RZ, 0x2 ;  /* 0x0000000700007211 */ /* 0x000fc800078f10ff */
[----:B------:R-:W-:Y:S02]  /*0120*/  SHF.R.S32.HI R4, RZ, 0x2, R0 ;  /* 0x00000002ff047819 */ /* 0x000fe40000011400 */
[----:B------:R-:W-:Y:S02]  /*0130*/  LOP3.LUT R6, R0, 0xfffffffc, RZ, 0xc0, !PT ;  /* 0xfffffffc00067812 */ /* 0x000fe400078ec0ff */
[----:B------:R-:W-:-:S03]  /*0140*/  LEA.HI R5, R4, R4, RZ, 0x2 ;  /* 0x0000000404057211 */ /* 0x000fc600078f10ff */
[----:B------:R-:W-:Y:S01]  /*0150*/  IMAD.IADD R9, R7, 0x1, -R6 ;  /* 0x0000000107097824 */ /* 0x000fe200078e0a06 */
[----:B------:R-:W-:-:S03]  /*0160*/  LOP3.LUT R5, R5, 0xfffffffc, RZ, 0xc0, !PT ;  /* 0xfffffffc05057812 */ /* 0x000fc600078ec0ff */
[----:B------:R-:W-:Y:S02]  /*0170*/  VIADD R6, R9, 0x2 ;  /* 0x0000000209067836 */ /* 0x000fe40000000000 */
[----:B------:R-:W-:Y:S02]  /*0180*/  IMAD.IADD R0, R4, 0x1, -R5 ;  /* 0x0000000104007824 */ /* 0x000fe400078e0a05 */
[----:B------:R-:W-:-:S03]  /*0190*/  VIADD R5, R7, 0xfffffff6 ;  /* 0xfffffff607057836 */ /* 0x000fc60000000000 */
[----:B------:R-:W-:Y:S01]  /*01a0*/  ISETP.GT.AND P0, PT, R0, 0x1, PT ;  /* 0x000000010000780c */ /* 0x000fe20003f04270 */
[----:B-1----:R-:W-:-:S03]  /*01b0*/  IMAD.WIDE R4, R5, 0x4, R2 ;  /* 0x0000000405047825 */ /* 0x002fc600078e0202 */
[----:B------:R-:W-:Y:S01]  /*01c0*/  ISETP.GT.AND P3, PT, R9, 0x1, P0 ;  /* 0x000000010900780c */ /* 0x000fe20000764270 */
[----:B------:R-:W-:Y:S01]  /*01d0*/  IMAD.WIDE R12, R13, 0x4, R2 ;  /* 0x000000040d0c7825 */ /* 0x000fe200078e0202 */
[----:B------:R-:W-:Y:S02]  /*01e0*/  ISETP.GT.AND P4, PT, R9, RZ, P0 ;  /* 0x000000ff0900720c */ /* 0x000fe40000784270 */
[C---:B------:R-:W-:Y:S02]  /*01f0*/  ISETP.LT.AND P3, PT, R7.reuse, 0x100, P3 ;  /* 0x000001000700780c */ /* 0x040fe40001f61270 */
[----:B------:R-:W-:Y:S02]  /*0200*/  ISETP.LT.AND P4, PT, R7, 0x100, P4 ;  /* 0x000001000700780c */ /* 0x000fe40002781270 */
[----:B------:R-:W-:-:S04]  /*0210*/  ISETP.GE.U32.AND P2, PT, R6, 0x4, PT ;  /* 0x000000040600780c */ /* 0x000fc80003f46070 */
[----:B------:R-:W-:-:S05]  /*0220*/  ISETP.GT.AND P5, PT, R0, 0x1, !P2 ;  /* 0x000000010000780c */ /* 0x000fca00057a4270 */
[----:B------:R1:W2:Y:S04]  /*0230*/  @P3 LDG.E R8, desc[UR4][R4.64] ;  /* 0x0000000404083981 */ /* 0x0002a8000c1e1900 */
[----:B------:R2:W3:Y:S01]  /*0240*/  @P4 LDG.E R18, desc[UR4][R12.64] ;  /* 0x000000040c124981 */ /* 0x0004e2000c1e1900 */
[----:B------:R-:W-:Y:S01]  /*0250*/  ISETP.GT.AND P1, PT, R0, RZ, !P2 ;  /* 0x000000ff0000720c */ /* 0x000fe20005724270 */
[C---:B------:R-:W-:Y:S01]  /*0260*/  VIADD R11, R7.reuse, 0xfffffffa ;  /* 0xfffffffa070b7836 */ /* 0x040fe20000000000 */
[C---:B------:R-:W-:Y:S01]  /*0270*/  ISETP.LT.AND P5, PT, R7.reuse, 0x100, P5 ;  /* 0x000001000700780c */ /* 0x040fe20002fa1270 */
[C---:B------:R-:W-:Y:S01]  /*0280*/  VIADD R15, R7.reuse, 0xfffffffe ;  /* 0xfffffffe070f7836 */ /* 0x040fe20000000000 */
[----:B------:R-:W-:Y:S01]  /*0290*/  ISETP.LT.AND P1, PT, R7, 0x100, P1 ;  /* 0x000001000700780c */ /* 0x000fe20000f21270 */
[----:B------:R-:W-:Y:S01]  /*02a0*/  IMAD.WIDE R10, R11, 0x4, R2 ;  /* 0x000000040b0a7825 */ /* 0x000fe200078e0202 */
[----:B------:R-:W-:-:S02]  /*02b0*/  ISETP.GT.AND P0, PT, R9, -0x1, P0 ;  /* 0xffffffff0900780c */ /* 0x000fc40000704270 */
[----:B------:R-:W-:Y:S01]  /*02c0*/  P2R R19, PR, RZ, 0x4 ;  /* 0x00000004ff137803 */ /* 0x000fe20000000000 */
[----:B-1----:R-:W-:-:S06]  /*02d0*/  IMAD.WIDE R4, R15, 0x4, R2 ;  /* 0x000000040f047825 */ /* 0x002fcc00078e0202 */
[----:B------:R-:W4:Y:S04]  /*02e0*/  @P5 LDG.E R14, desc[UR4][R10.64] ;  /* 0x000000040a0e5981 */ /* 0x000f28000c1e1900 */
[----:B------:R-:W5:Y:S01]  /*02f0*/  @P1 LDG.E R16, desc[UR4][R4.64] ;  /* 0x0000000404101981 */ /* 0x000f62000c1e1900 */
[C---:B------:R-:W-:Y:S01]  /*0300*/  ISETP.LT.AND P0, PT, R7.reuse, 0x100, P0 ;  /* 0x000001000700780c */ /* 0x040fe20000701270 */
[C---:B------:R-:W-:Y:S02]  /*0310*/  VIADD R15, R7.reuse, 0xfffffff8 ;  /* 0xfffffff8070f7836 */ /* 0x040fe40000000000 */
[----:B------:R-:W-:Y:S01]  /*0320*/  VIADD R17, R7, 0xfffffff9 ;  /* 0xfffffff907117836 */ /* 0x000fe20000000000 */
[----:B--2---:R-:W-:Y:S01]  /*0330*/  SEL R13, R8, 0xff800000, P3 ;  /* 0xff800000080d7807 */ /* 0x004fe20001800000 */
[----:B------:R-:W-:Y:S01]  /*0340*/  VIADD R8, R9, 0x1 ;  /* 0x0000000109087836 */ /* 0x000fe20000000000 */
[----:B---3--:R-:W-:-:S04]  /*0350*/  SEL R18, R18, 0xff800000, P4 ;  /* 0xff80000012127807 */ /* 0x008fc80002000000 */
[C---:B------:R-:W-:Y:S02]  /*0360*/  FSETP.GT.AND P4, PT, R18.reuse, R13, PT ;  /* 0x0000000d1200720b */ /* 0x040fe40003f84000 */
[----:B------:R-:W-:Y:S02]  /*0370*/  FSETP.NAN.AND P3, PT, R18, R18, PT ;  /* 0x000000121200720b */ /* 0x000fe40003f68000 */
[----:B------:R-:W-:-:S09]  /*0380*/  P2R R20, PR, RZ, 0x10 ;  /* 0x00000010ff147803 */ /* 0x000fd20000000000 */
[----:B------:R-:W-:Y:S02]  /*0390*/  @!P4 FSEL R18, R18, R13, P3 ;  /* 0x0000000d1212c208 */ /* 0x000fe40001800000 */
[----:B------:R-:W-:Y:S02]  /*03a0*/  ISETP.GE.U32.AND P3, PT, R8, 0x4, PT ;  /* 0x000000040800780c */ /* 0x000fe40003f66070 */
[----:B----4-:R-:W-:Y:S01]  /*03b0*/  SEL R13, R14, 0xff800000, P5 ;  /* 0xff8000000e0d7807 */ /* 0x010fe20002800000 */
[----:B------:R-:W-:Y:S01]  /*03c0*/  IMAD.WIDE R14, R15, 0x4, R2 ;  /* 0x000000040f0e7825 */ /* 0x000fe200078e0202 */
[----:B------:R-:W-:Y:S02]  /*03d0*/  ISETP.GT.AND P5, PT, R0, RZ, PT ;  /* 0x000000ff0000720c */ /* 0x000fe40003fa4270 */
[----:B-----5:R-:W-:Y:S02]  /*03e0*/  SEL R12, R16, 0xff800000, P1 ;  /* 0xff800000100c7807 */ /* 0x020fe40000800000 */
[----:B------:R-:W-:Y:S01]  /*03f0*/  ISETP.GT.AND P1, PT, R0, 0x1, !P3 ;  /* 0x000000010000780c */ /* 0x000fe20005f24270 */
[----:B------:R1:W2:Y:S01]  /*0400*/  @P0 LDG.E R21, desc[UR4][R14.64] ;  /* 0x000000040e150981 */ /* 0x0002a2000c1e1900 */
[----:B------:R-:W-:-:S02]  /*0410*/  ISETP.GT.AND P6, PT, R9, 0x1, P5 ;  /* 0x000000010900780c */ /* 0x000fc40002fc4270 */
[C---:B------:R-:W-:Y:S02]  /*0420*/  ISETP.LT.AND P1, PT, R7.reuse, 0x100, P1 ;  /* 0x000001000700780c */ /* 0x040fe40000f21270 */
[----:B------:R-:W-:Y:S01]  /*0430*/  ISETP.LT.AND P6, PT, R7, 0x100, P6 ;  /* 0x000001000700780c */ /* 0x000fe200037c1270 */
[----:B------:R-:W-:-:S10]  /*0440*/  IMAD.WIDE R16, R17, 0x4, R2 ;  /* 0x0000000411107825 */ /* 0x000fd400078e0202 */
[----:B------:R-:W3:Y:S04]  /*0450*/  @P1 LDG.E R22, desc[UR4][R16.64] ;  /* 0x0000000410161981 */ /* 0x000ee8000c1e1900 */
[----:B------:R4:W5:Y:S01]  /*0460*/  @P6 LDG.E R23, desc[UR4][R10.64] ;  /* 0x000000040a176981 */ /* 0x000962000c1e1900 */
[----:B-1----:R-:W-:-:S04]  /*0470*/  VIADD R15, R7, 0xfffffffb ;  /* 0xfffffffb070f7836 */ /* 0x002fc80000000000 */
[----:B------:R-:W-:-:S04]  /*0480*/  IMAD.WIDE R14, R15, 0x4, R2 ;  /* 0x000000040f0e7825 */ /* 0x000fc800078e0202 */
[----:B----4-:R-:W-:Y:S01]  /*0490*/  IMAD.MOV.U32 R10, RZ, RZ, RZ ;  /* 0x000000ffff0a7224 */ /* 0x010fe200078e00ff */
[----:B--2---:R-:W-:-:S04]  /*04a0*/  SEL R21, R21, 0xff800000, P0 ;  /* 0xff80000015157807 */ /* 0x004fc80000000000 */
[-C--:B------:R-:W-:Y:S02]  /*04b0*/  FSETP.NAN.AND P0, PT, R21, R21.reuse, PT ;  /* 0x000000151500720b */ /* 0x080fe40003f08000 */
[----:B---3--:R-:W-:Y:S02]  /*04c0*/  SEL R22, R22, 0xff800000, P1 ;  /* 0xff80000016167807 */ /* 0x008fe40000800000 */
[----:B------:R-:W-:Y:S02]  /*04d0*/  FSETP.GEU.AND P1, PT, R18, R21, PT ;  /* 0x000000151200720b */ /* 0x000fe40003f2e000 */
[----:B-----5:R-:W-:Y:S02]  /*04e0*/  SEL R24, R23, 0xff800000, P6 ;  /* 0xff80000017187807 */ /* 0x020fe40003000000 */
[----:B------:R-:W-:-:S05]  /*04f0*/  FSETP.NAN.AND P6, PT, R22, R22, PT ;  /* 0x000000161600720b */ /* 0x000fca0003fc8000 */
[----:B------:R-:W-:-:S04]  /*0500*/  @!P0 FSEL R21, R21, R18, !P1 ;  /* 0x0000001215158208 */ /* 0x000fc80004800000 */
[----:B------:R-:W-:-:S04]  /*0510*/  FSETP.GEU.AND P0, PT, R21, R22, PT ;  /* 0x000000161500720b */ /* 0x000fc80003f0e000 */
[----:B------:R-:W-:Y:S02]  /*0520*/  @!P6 FSEL R22, R22, R21, !P0 ;  /* 0x000000151616e208 */ /* 0x000fe40004000000 */
[-C--:B------:R-:W-:Y:S02]  /*0530*/  FSETP.NAN.AND P6, PT, R13, R13.reuse, PT ;  /* 0x0000000d0d00720b */ /* 0x080fe40003fc8000 */
[----:B------:R-:W-:-:S11]  /*0540*/  FSETP.GEU.AND P2, PT, R22, R13, PT ;  /* 0x0000000d1600720b */ /* 0x000fd60003f4e000 */
[----:B------:R-:W-:Y:S02]  /*0550*/  @!P6 FSEL R13, R13, R22, !P2 ;  /* 0x000000160d0de208 */ /* 0x000fe40005000000 */
[----:B------:R-:W-:-:S04]  /*0560*/  ISETP.GT.AND P6, PT, R9, RZ, P5 ;  /* 0x000000ff0900720c */ /* 0x000fc80002fc4270 */
[----:B------:R-:W-:-:S13]  /*0570*/  ISETP.LT.AND P6, PT, R7, 0x100, P6 ;  /* 0x000001000700780c */ /* 0x000fda00037c1270 */
[----:B------:R-:W2:Y:S01]  /*0580*/  @P6 LDG.E R10, desc[UR4][R14.64] ;  /* 0x000000040e0a6981 */ /* 0x000ea2000c1e1900 */
[----:B------:R-:W-:Y:S02]  /*0590*/  ISETP.GT.AND P5, PT, R9, -0x1, P5 ;  /* 0xffffffff0900780c */ /* 0x000fe40002fa4270 */
[-C--:B------:R-:W-:Y:S02]  /*05a0*/  FSETP.GEU.AND P4, PT, R13, R24.reuse, PT ;  /* 0x000000180d00720b */ /* 0x080fe40003f8e000 */
[C---:B------:R-:W-:Y:S01]  /*05b0*/  ISETP.LT.AND P5, PT, R7.reuse, 0x100, P5 ;  /* 0x000001000700780c */ /* 0x040fe20002fa1270 */
[----:B------:R-:W-:Y:S01]  /*05c0*/  VIADD R11, R7, 0xfffffffc ;  /* 0xfffffffc070b7836 */ /* 0x000fe20000000000 */
[----:B--2---:R-:W-:Y:S02]  /*05d0*/  SEL R17, R10, 0xff800000, P6 ;  /* 0xff8000000a117807 */ /* 0x004fe40003000000 */
[----:B------:R-:W-:Y:S01]  /*05e0*/  FSETP.NAN.AND P6, PT, R24, R24, PT ;  /* 0x000000181800720b */ /* 0x000fe20003fc8000 */
[----:B------:R-:W-:-:S12]  /*05f0*/  IMAD.WIDE R10, R11, 0x4, R2 ;  /* 0x000000040b0a7825 */ /* 0x000fd800078e0202 */
[----:B------:R-:W-:Y:S01]  /*0600*/  @!P6 FSEL R24, R24, R13, !P4 ;  /* 0x0000000d1818e208 */ /* 0x000fe20006000000 */
[----:B------:R-:W-:-:S06]  /*0610*/  IMAD.MOV.U32 R13, RZ, RZ, RZ ;  /* 0x000000ffff0d7224 */ /* 0x000fcc00078e00ff */
[----:B------:R-:W2:Y:S01]  /*0620*/  @P5 LDG.E R13, desc[UR4][R10.64] ;  /* 0x000000040a0d5981 */ /* 0x000ea2000c1e1900 */
[----:B------:R-:W-:Y:S01]  /*0630*/  FSETP.NAN.AND P6, PT, R17, R17, PT ;  /* 0x000000111100720b */ /* 0x000fe20003fc8000 */
[----:B------:R-:W-:-:S04]  /*0640*/  VIADD R15, R7, 0xfffffffd ;  /* 0xfffffffd070f7836 */ /* 0x000fc80000000000 */
[----:B------:R-:W-:Y:S01]  /*0650*/  IMAD.WIDE R14, R15, 0x4, R2 ;  /* 0x000000040f0e7825 */ /* 0x000fe200078e0202 */
[----:B--2---:R-:W-:Y:S02]  /*0660*/  SEL R16, R13, 0xff800000, P5 ;  /* 0xff8000000d107807 */ /* 0x004fe40002800000 */
[----:B------:R-:W-:-:S05]  /*0670*/  FSETP.GEU.AND P5, PT, R24, R17, PT ;  /* 0x000000111800720b */ /* 0x000fca0003fae000 */
[----:B------:R-:W-:Y:S02]  /*0680*/  @!P6 FSEL R17, R17, R24, !P5 ;  /* 0x000000181111e208 */ /* 0x000fe40006800000 */
[----:B------:R-:W-:-:S04]  /*0690*/  ISETP.GT.AND P6, PT, R0, RZ, !P3 ;  /* 0x000000ff0000720c */ /* 0x000fc80005fc4270 */
[----:B------:R-:W-:Y:S01]  /*06a0*/  ISETP.LT.AND P6, PT, R7, 0x100, P6 ;  /* 0x000001000700780c */ /* 0x000fe200037c1270 */
[----:B------:R-:W-:-:S12]  /*06b0*/  IMAD.MOV.U32 R13, RZ, RZ, RZ ;  /* 0x000000ffff0d7224 */ /* 0x000fd800078e00ff */
[----:B------:R-:W2:Y:S01]  /*06c0*/  @P6 LDG.E R13, desc[UR4][R14.64] ;  /* 0x000000040e0d6981 */ /* 0x000ea2000c1e1900 */
[----:B------:R-:W-:Y:S02]  /*06d0*/  P2R R18, PR, RZ, 0x10 ;  /* 0x00000010ff127803 */ /* 0x000fe40000000000 */
[----:B------:R-:W-:-:S04]  /*06e0*/  FSETP.GEU.AND P4, PT, R17, R16, PT ;  /* 0x000000101100720b */ /* 0x000fc80003f8e000 */
[----:B------:R-:W-:Y:S02]  /*06f0*/  P2R R21, PR, RZ, 0x10 ;  /* 0x00000010ff157803 */ /* 0x000fe40000000000 */
[----:B--2---:R-:W-:Y:S02]  /*0700*/  SEL R11, R13, 0xff800000, P6 ;  /* 0xff8000000d0b7807 */ /* 0x004fe40003000000 */
[----:B------:R-:W-:-:S13]  /*0710*/  FSETP.NAN.AND P6, PT, R16, R16, PT ;  /* 0x000000101000720b */ /* 0x000fda0003fc8000 */
[----:B------:R-:W-:Y:S02]  /*0720*/  @!P6 FSEL R16, R16, R17, !P4 ;  /* 0x000000111010e208 */ /* 0x000fe40006000000 */
[----:B------:R-:W-:-:S04]  /*0730*/  ISETP.NE.AND P4, PT, R20, RZ, PT ;  /* 0x000000ff1400720c */ /* 0x000fc80003f85270 */
[----:B------:R-:W-:Y:S02]  /*0740*/  SEL R10, RZ, 0x1, !P4 ;  /* 0x00000001ff0a7807 */ /* 0x000fe40006000000 */
[-C--:B------:R-:W-:Y:S02]  /*0750*/  FSETP.NAN.AND P4, PT, R11, R11.reuse, PT ;  /* 0x0000000b0b00720b */ /* 0x080fe40003f88000 */
[----:B------:R-:W-:-:S04]  /*0760*/  FSETP.GEU.AND P6, PT, R16, R11, PT ;  /* 0x0000000b1000720b */ /* 0x000fc80003fce000 */
[----:B------:R-:W-:-:S07]  /*0770*/  P2R R17, PR, RZ, 0x40 ;  /* 0x00000040ff117803 */ /* 0x000fce0000000000 */
[----:B------:R-:W-:Y:S02]  /*0780*/  @!P4 FSEL R11, R11, R16, !P6 ;  /* 0x000000100b0bc208 */ /* 0x000fe40007000000 */
[----:B------:R-:W-:-:S04]  /*0790*/  ISETP.GT.AND P4, PT, R0, -0x1, PT ;  /* 0xffffffff0000780c */ /* 0x000fc80003f84270 */
[----:B------:R-:W-:-:S04]  /*07a0*/  ISETP.GT.AND P6, PT, R9, 0x1, P4 ;  /* 0x000000010900780c */ /* 0x000fc800027c4270 */
[----:B------:R-:W-:Y:S01]  /*07b0*/  ISETP.LT.AND P6, PT, R7, 0x100, P6 ;  /* 0x000001000700780c */ /* 0x000fe200037c1270 */
[----:B------:R-:W-:-:S12]  /*07c0*/  IMAD.MOV.U32 R13, RZ, RZ, RZ ;  /* 0x000000ffff0d7224 */ /* 0x000fd800078e00ff */
[----:B------:R-:W2:Y:S01]  /*07d0*/  @P6 LDG.E R13, desc[UR4][R4.64] ;  /* 0x00000004040d6981 */ /* 0x000ea2000c1e1900 */
[----:B------:R-:W-:Y:S02]  /*07e0*/  SEL R15, R10, 0x2, P1 ;  /* 0x000000020a0f7807 */ /* 0x000fe40000800000 */
[----:B------:R-:W-:Y:S02]  /*07f0*/  FSETP.NAN.AND P1, PT, R12, R12, PT ;  /* 0x0000000c0c00720b */ /* 0x000fe40003f28000 */
[----:B------:R-:W-:-:S04]  /*0800*/  ISETP.GT.AND P4, PT, R9, RZ, P4 ;  /* 0x000000ff0900720c */ /* 0x000fc80002784270 */
[----:B------:R-:W-:Y:S01]  /*0810*/  ISETP.LT.AND P4, PT, R7, 0x100, P4 ;  /* 0x000001000700780c */ /* 0x000fe20002781270 */
[----:B------:R-:W-:Y:S01]  /*0820*/  IMAD.MOV.U32 R14, RZ, RZ, RZ ;  /* 0x000000ffff0e7224 */ /* 0x000fe200078e00ff */
[----:B--2---:R-:W-:Y:S02]  /*0830*/  SEL R13, R13, 0xff800000, P6 ;  /* 0xff8000000d0d7807 */ /* 0x004fe40003000000 */
[----:B------:R-:W-:-:S04]  /*0840*/  FSETP.GEU.AND P6, PT, R11, R12, PT ;  /* 0x0000000c0b00720b */ /* 0x000fc80003fce000 */
[----:B------:R-:W-:Y:S01]  /*0850*/  @!P1 FSEL R12, R12, R11, !P6 ;  /* 0x0000000b0c0c9208 */ /* 0x000fe20007000000 */
[----:B------:R-:W-:-:S04]  /*0860*/  VIADD R11, R7, 0xffffffff ;  /* 0xffffffff070b7836 */ /* 0x000fc80000000000 */
[----:B------:R-:W-:-:S05]  /*0870*/  IMAD.WIDE R10, R11, 0x4, R2 ;  /* 0x000000040b0a7825 */ /* 0x000fca00078e0202 */
[----:B------:R1:W2:Y:S01]  /*0880*/  @P4 LDG.E R14, desc[UR4][R10.64] ;  /* 0x000000040a0e4981 */ /* 0x0002a2000c1e1900 */
[----:B------:R-:W-:Y:S02]  /*0890*/  SEL R22, R15, 0x3, P0 ;  /* 0x000000030f167807 */ /* 0x000fe40000000000 */
[----:B------:R-:W-:Y:S01]  /*08a0*/  FSETP.NAN.AND P0, PT, R13, R13, PT ;  /* 0x0000000d0d00720b */ /* 0x000fe20003f08000 */
[----:B------:R-:W-:Y:S02]  /*08b0*/  IMAD.MOV.U32 R15, RZ, RZ, RZ ;  /* 0x000000ffff0f7224 */ /* 0x000fe400078e00ff */
[----:B------:R-:W-:Y:S01]  /*08c0*/  IMAD.WIDE R4, R7, 0x4, R2 ;  /* 0x0000000407047825 */ /* 0x000fe200078e0202 */
[----:B------:R-:W-:-:S04]  /*08d0*/  ISETP.GT.AND P3, PT, R0, -0x1, !P3 ;  /* 0xffffffff0000780c */ /* 0x000fc80005f64270 */
[C---:B------:R-:W-:Y:S01]  /*08e0*/  ISETP.LT.AND P3, PT, R7.reuse, 0x100, P3 ;  /* 0x000001000700780c */ /* 0x040fe20001f61270 */
[----:B-1----:R-:W-:-:S04]  /*08f0*/  VIADD R11, R7, 0x1 ;  /* 0x00000001070b7836 */ /* 0x002fc80000000000 */
[----:B------:R-:W-:Y:S01]  /*0900*/  IMAD.WIDE R10, R11, 0x4, R2 ;  /* 0x000000040b0a7825 */ /* 0x000fe200078e0202 */
[----:B--2---:R-:W-:Y:S02]  /*0910*/  SEL R14, R14, 0xff800000, P4 ;  /* 0xff8000000e0e7807 */ /* 0x004fe40002000000 */
[----:B------:R-:W-:-:S04]  /*0920*/  FSETP.GEU.AND P4, PT, R12, R13, PT ;  /* 0x0000000d0c00720b */ /* 0x000fc80003f8e000 */
[----:B------:R-:W-:Y:S02]  /*0930*/  @!P0 FSEL R13, R13, R12, !P4 ;  /* 0x0000000c0d0d8208 */ /* 0x000fe40006000000 */
[----:B------:R-:W-:Y:S02]  /*0940*/  LOP3.LUT R12, R0, R9, RZ, 0xfc, !PT ;  /* 0x00000009000c7212 */ /* 0x000fe400078efcff */
[----:B------:R-:W-:-:S04]  /*0950*/  ISETP.GE.AND P0, PT, R7, 0x100, PT ;  /* 0x000001000700780c */ /* 0x000fc80003f06270 */
[----:B------:R-:W-:Y:S01]  /*0960*/  ISETP.GT.AND P1, PT, R12, -0x1, !P0 ;  /* 0xffffffff0c00780c */ /* 0x000fe20004724270 */
[----:B------:R-:W-:-:S06]  /*0970*/  IMAD.MOV.U32 R12, RZ, RZ, RZ ;  /* 0x000000ffff0c7224 */ /* 0x000fcc00078e00ff */
[----:B------:R-:W2:Y:S06]  /*0980*/  @P3 LDG.E R12, desc[UR4][R10.64] ;  /* 0x000000040a0c3981 */ /* 0x000eac000c1e1900 */
[----:B------:R-:W3:Y:S01]  /*0990*/  @P1 LDG.E R15, desc[UR4][R4.64] ;  /* 0x00000004040f1981 */ /* 0x000ee2000c1e1900 */
[----:B------:R-:W-:Y:S02]  /*09a0*/  P2R R16, PR, RZ, 0x40 ;  /* 0x00000040ff107803 */ /* 0x000fe40000000000 */
[----:B------:R-:W-:Y:S02]  /*09b0*/  FSETP.NAN.AND P6, PT, R14, R14, PT ;  /* 0x0000000e0e00720b */ /* 0x000fe40003fc8000 */
[----:B------:R-:W-:-:S02]  /*09c0*/  SEL R22, R22, 0x4, P2 ;  /* 0x0000000416167807 */ /* 0x000fc40001000000 */
[----:B------:R-:W-:Y:S02]  /*09d0*/  ISETP.NE.AND P2, PT, R19, RZ, PT ;  /* 0x000000ff1300720c */ /* 0x000fe40003f45270 */
[----:B------:R-:W-:Y:S02]  /*09e0*/  P2R R20, PR, RZ, 0x10 ;  /* 0x00000010ff147803 */ /* 0x000fe40000000000 */
[----:B------:R-:W-:Y:S02]  /*09f0*/  ISETP.GT.AND P2, PT, R0, -0x1, !P2 ;  /* 0xffffffff0000780c */ /* 0x000fe40005744270 */
[----:B------:R-:W-:Y:S02]  /*0a00*/  ISETP.NE.AND P4, PT, R18, RZ, PT ;  /* 0x000000ff1200720c */ /* 0x000fe40003f85270 */
[----:B------:R-:W-:Y:S02]  /*0a10*/  P2R R18, PR, RZ, 0x1 ;  /* 0x00000001ff127803 */ /* 0x000fe40000000000 */
[----:B------:R-:W-:-:S02]  /*0a20*/  ISETP.NE.AND P0, PT, R21, RZ, PT ;  /* 0x000000ff1500720c */ /* 0x000fc40003f05270 */
[----:B------:R-:W-:Y:S02]  /*0a30*/  ISETP.LT.AND P2, PT, R7, 0x100, P2 ;  /* 0x000001000700780c */ /* 0x000fe40001741270 */
[----:B---3--:R-:W-:Y:S02]  /*0a40*/  SEL R15, R15, 0xff800000, P1 ;  /* 0xff8000000f0f7807 */ /* 0x008fe40000800000 */
[----:B------:R-:W-:-:S04]  /*0a50*/  FSETP.GEU.AND P1, PT, R13, R14, PT ;  /* 0x0000000e0d00720b */ /* 0x000fc80003f2e000 */
[----:B------:R-:W-:Y:S02]  /*0a60*/  @!P6 FSEL R14, R14, R13, !P1 ;  /* 0x0000000d0e0ee208 */ /* 0x000fe40004800000 */
[-C--:B------:R-:W-:Y:S02]  /*0a70*/  FSETP.NAN.AND P6, PT, R15, R15.reuse, PT ;  /* 0x0000000f0f00720b */ /* 0x080fe40003fc8000 */
[----:B--2---:R-:W-:Y:S02]  /*0a80*/  SEL R21, R12, 0xff800000, P3 ;  /* 0xff8000000c157807 */ /* 0x004fe40001800000 */
[----:B------:R-:W-:Y:S01]  /*0a90*/  FSETP.GEU.AND P3, PT, R14, R15, PT ;  /* 0x0000000f0e00720b */ /* 0x000fe20003f6e000 */
[----:B------:R-:W-:-:S04]  /*0aa0*/  VIADD R13, R7, 0x2 ;  /* 0x00000002070d7836 */ /* 0x000fc80000000000 */
[----:B------:R-:W-:-:S04]  /*0ab0*/  IMAD.WIDE R12, R13, 0x4, R2 ;  /* 0x000000040d0c7825 */ /* 0x000fc800078e0202 */
[----:B------:R-:W-:Y:S01]  /*0ac0*/  @!P6 FSEL R15, R15, R14, !P3 ;  /* 0x0000000e0f0fe208 */ /* 0x000fe20005800000 */
[----:B------:R-:W-:-:S06]  /*0ad0*/  IMAD.MOV.U32 R14, RZ, RZ, RZ ;  /* 0x000000ffff0e7224 */ /* 0x000fcc00078e00ff */
[----:B------:R-:W2:Y:S01]  /*0ae0*/  @P2 LDG.E R14, desc[UR4][R12.64] ;  /* 0x000000040c0e2981 */ /* 0x000ea2000c1e1900 */
[----:B------:R-:W-:-:S04]  /*0af0*/  SEL R22, R22, 0x5, P4 ;  /* 0x0000000516167807 */ /* 0x000fc80002000000 */
[----:B------:R-:W-:Y:S02]  /*0b00*/  SEL R22, R22, 0x6, P5 ;  /* 0x0000000616167807 */ /* 0x000fe40002800000 */
[-C--:B------:R-:W-:Y:S01]  /*0b10*/  FSETP.NAN.AND P5, PT, R21, R21.reuse, PT ;  /* 0x000000151500720b */ /* 0x080fe20003fa8000 */
[----:B------:R-:W-:Y:S01]  /*0b20*/  VIADD R11, R0, 0x1 ;  /* 0x00000001000b7836 */ /* 0x000fe20000000000 */
[----:B------:R-:W-:Y:S01]  /*0b30*/  ISETP.NE.AND P4, PT, R17, RZ, PT ;  /* 0x000000ff1100720c */ /* 0x000fe20003f85270 */
[----:B------:R-:W-:Y:S01]  /*0b40*/  IMAD.MOV.U32 R17, RZ, RZ, RZ ;  /* 0x000000ffff117224 */ /* 0x000fe200078e00ff */
[----:B--2---:R-:W-:Y:S02]  /*0b50*/  SEL R10, R14, 0xff800000, P2 ;  /* 0xff8000000e0a7807 */ /* 0x004fe40001000000 */
[----:B------:R-:W-:-:S07]  /*0b60*/  FSETP.GEU.AND P2, PT, R15, R21, PT ;  /* 0x000000150f00720b */ /* 0x000fce0003f4e000 */
[----:B------:R-:W-:Y:S02]  /*0b70*/  @!P5 FSEL R21, R21, R15, !P2 ;  /* 0x0000000f1515d208 */ /* 0x000fe40005000000 */
[----:B------:R-:W-:-:S04]  /*0b80*/  ISETP.GE.U32.AND P5, PT, R11, 0x4, PT ;  /* 0x000000040b00780c */ /* 0x000fc80003fa6070 */
[----:B------:R-:W-:-:S04]  /*0b90*/  ISETP.GT.AND P6, PT, R9, 0x1, !P5 ;  /* 0x000000010900780c */ /* 0x000fc80006fc4270 */
[----:B------:R-:W-:-:S13]  /*0ba0*/  ISETP.LT.AND P6, PT, R7, 0x100, P6 ;  /* 0x000001000700780c */ /* 0x000fda00037c1270 */
[----:B------:R-:W2:Y:S01]  /*0bb0*/  @P6 LDG.E R17, desc[UR4][R12.64] ;  /* 0x000000040c116981 */ /* 0x000ea2000c1e1900 */
[----:B------:R-:W-:Y:S02]  /*0bc0*/  SEL R22, R22, 0x7, P0 ;  /* 0x0000000716167807 */ /* 0x000fe40000000000 */
[----:B------:R-:W-:Y:S01]  /*0bd0*/  FSETP.GEU.AND P0, PT, R21, R10, PT ;  /* 0x0000000a1500720b */ /* 0x000fe20003f0e000 */
[----:B------:R-:W-:-:S03]  /*0be0*/  VIADD R15, R7, 0x3 ;  /* 0x00000003070f7836 */ /* 0x000fc60000000000 */
[----:B------:R-:W-:Y:S01]  /*0bf0*/  P2R R19, PR, RZ, 0x1 ;  /* 0x00000001ff137803 */ /* 0x000fe20000000000 */
[----:B------:R-:W-:Y:S01]  /*0c00*/  IMAD.WIDE R14, R15, 0x4, R2 ;  /* 0x000000040f0e7825 */ /* 0x000fe200078e0202 */
[----:B--2---:R-:W-:Y:S02]  /*0c10*/  SEL R17, R17, 0xff800000, P6 ;  /* 0xff80000011117807 */ /* 0x004fe40003000000 */
[----:B------:R-:W-:-:S13]  /*0c20*/  FSETP.NAN.AND P6, PT, R10, R10, PT ;  /* 0x0000000a0a00720b */ /* 0x000fda0003fc8000 */
[----:B------:R-:W-:Y:S02]  /*0c30*/  @!P6 FSEL R10, R10, R21, !P0 ;  /* 0x000000150a0ae208 */ /* 0x000fe40004000000 */
[----:B------:R-:W-:-:S04]  /*0c40*/  ISETP.GT.AND P6, PT, R9, RZ, !P5 ;  /* 0x000000ff0900720c */ /* 0x000fc80006fc4270 */
[----:B------:R-:W-:Y:S02]  /*0c50*/  ISETP.LT.AND P6, PT, R7, 0x100, P6 ;  /* 0x000001000700780c */ /* 0x000fe400037c1270 */
[----:B------:R-:W-:Y:S01]  /*0c60*/  ISETP.NE.AND P0, PT, R18, RZ, PT ;  /* 0x000000ff1200720c */ /* 0x000fe20003f05270 */
[----:B------:R-:W-:-:S10]  /*0c70*/  IMAD.MOV.U32 R18, RZ, RZ, RZ ;  /* 0x000000ffff127224 */ /* 0x000fd400078e00ff */
[----:B------:R-:W2:Y:S01]  /*0c80*/  @P6 LDG.E R18, desc[UR4][R14.64] ;  /* 0x000000040e126981 */ /* 0x000ea2000c1e1900 */
[----:B------:R-:W-:Y:S02]  /*0c90*/  ISETP.GT.AND P5, PT, R9, -0x1, !P5 ;  /* 0xffffffff0900780c */ /* 0x000fe40006fa4270 */
[----:B------:R-:W-:Y:S02]  /*0ca0*/  SEL R22, R22, 0x8, P4 ;  /* 0x0000000816167807 */ /* 0x000fe40002000000 */
[C---:B------:R-:W-:Y:S02]  /*0cb0*/  ISETP.LT.AND P5, PT, R7.reuse, 0x100, P5 ;  /* 0x000001000700780c */ /* 0x040fe40002fa1270 */
[----:B------:R-:W-:Y:S01]  /*0cc0*/  FSETP.GEU.AND P4, PT, R10, R17, PT ;  /* 0x000000110a00720b */ /* 0x000fe20003f8e000 */
[----:B------:R-:W-:-:S04]  /*0cd0*/  VIADD R13, R7, 0x4 ;  /* 0x00000004070d7836 */ /* 0x000fc80000000000 */
[----:B------:R-:W-:Y:S01]  /*0ce0*/  IMAD.WIDE R12, R13, 0x4, R2 ;  /* 0x000000040d0c7825 */ /* 0x000fe200078e0202 */
[----:B--2---:R-:W-:Y:S02]  /*0cf0*/  SEL R18, R18, 0xff800000, P6 ;  /* 0xff80000012127807 */ /* 0x004fe40003000000 */
[----:B------:R-:W-:-:S13]  /*0d00*/  FSETP.NAN.AND P6, PT, R17, R17, PT ;  /* 0x000000111100720b */ /* 0x000fda0003fc8000 */
[----:B------:R-:W-:Y:S02]  /*0d10*/  @!P6 FSEL R17, R17, R10, !P4 ;  /* 0x0000000a1111e208 */ /* 0x000fe40006000000 */
[----:B------:R-:W-:Y:S01]  /*0d20*/  ISETP.NE.AND P6, PT, R16, RZ, PT ;  /* 0x000000ff1000720c */ /* 0x000fe20003fc5270 */
[----:B------:R-:W-:-:S06]  /*0d30*/  IMAD.MOV.U32 R16, RZ, RZ, RZ ;  /* 0x000000ffff107224 */ /* 0x000fcc00078e00ff */
[----:B------:R1:W2:Y:S01]  /*0d40*/  @P5 LDG.E R16, desc[UR4][R12.64] ;  /* 0x000000040c105981 */ /* 0x0002a2000c1e1900 */
[----:B------:R-:W-:Y:S02]  /*0d50*/  SEL R22, R22, 0x9, P6 ;  /* 0x0000000916167807 */ /* 0x000fe40003000000 */
[----:B------:R-:W-:Y:S02]  /*0d60*/  FSETP.GEU.AND P6, PT, R17, R18, PT ;  /* 0x000000121100720b */ /* 0x000fe40003fce000 */
[----:B------:R-:W-:Y:S02]  /*0d70*/  LOP3.LUT R10, R11, R8, RZ, 0xfc, !PT ;  /* 0x000000080b0a7212 */ /* 0x000fe400078efcff */
[----:B------:R-:W-:Y:S02]  /*0d80*/  P2R R21, PR, RZ, 0x10 ;  /* 0x00000010ff157803 */ /* 0x000fe40000000000 */
[----:B------:R-:W-:Y:S01]  /*0d90*/  ISETP.NE.AND P4, PT, R20, RZ, PT ;  /* 0x000000ff1400720c */ /* 0x000fe20003f85270 */
[----:B------:R-:W-:-:S03]  /*0da0*/  VIADD R15, R7, 0x5 ;  /* 0x00000005070f7836 */ /* 0x000fc60000000000 */
[----:B------:R-:W-:Y:S01]  /*0db0*/  SEL R22, R22, 0xa, P4 ;  /* 0x0000000a16167807 */ /* 0x000fe20002000000 */
[----:B------:R-:W-:Y:S01]  /*0dc0*/  IMAD.WIDE R14, R15, 0x4, R2 ;  /* 0x000000040f0e7825 */ /* 0x000fe200078e0202 */
[----:B-1----:R-:W-:Y:S02]  /*0dd0*/  P2R R12, PR, RZ, 0x40 ;  /* 0x00000040ff0c7803 */ /* 0x002fe40000000000 */
[----:B------:R-:W-:Y:S01]  /*0de0*/  LOP3.LUT R13, R11, R6, RZ, 0xfc, !PT ;  /* 0x000000060b0d7212 */ /* 0x000fe200078efcff */
[----:B------:R-:W-:Y:S01]  /*0df0*/  IMAD.MOV.U32 R20, RZ, RZ, RZ ;  /* 0x000000ffff147224 */ /* 0x000fe200078e00ff */
[----:B--2---:R-:W-:Y:S02]  /*0e00*/  SEL R16, R16, 0xff800000, P5 ;  /* 0xff80000010107807 */ /* 0x004fe40002800000 */
[----:B------:R-:W-:Y:S02]  /*0e10*/  FSETP.NAN.AND P5, PT, R18, R18, PT ;  /* 0x000000121200720b */ /* 0x000fe40003fa8000 */
[----:B------:R-:W-:-:S11]  /*0e20*/  FSETP.NAN.AND P4, PT, R16, R16, PT ;  /* 0x000000101000720b */ /* 0x000fd60003f88000 */
[----:B------:R-:W-:Y:S02]  /*0e30*/  @!P5 FSEL R18, R18, R17, !P6 ;  /* 0x000000111212d208 */ /* 0x000fe40007000000 */
[----:B------:R-:W-:Y:S01]  /*0e40*/  ISETP.LT.U32.AND P5, PT, R10, 0x4, !P0 ;  /* 0x000000040a00780c */ /* 0x000fe200047a1070 */
[----:B------:R-:W-:Y:S01]  /*0e50*/  IMAD.MOV.U32 R17, RZ, RZ, RZ ;  /* 0x000000ffff117224 */ /* 0x000fe200078e00ff */
[----:B------:R-:W-:-:S04]  /*0e60*/  FSETP.GEU.AND P6, PT, R18, R16, PT ;  /* 0x000000101200720b */ /* 0x000fc80003fce000 */
[----:B------:R-:W-:Y:S02]  /*0e70*/  @!P4 FSEL R16, R16, R18, !P6 ;  /* 0x000000121010c208 */ /* 0x000fe40007000000 */
[----:B------:R-:W-:-:S05]  /*0e80*/  P2R R18, PR, RZ, 0x40 ;  /* 0x00000040ff127803 */ /* 0x000fca0000000000 */
[----:B------:R-:W2:Y:S01]  /*0e90*/  @P5 LDG.E R17, desc[UR4][R14.64] ;  /* 0x000000040e115981 */ /* 0x000ea2000c1e1900 */
[----:B------:R-:W-:Y:S02]  /*0ea0*/  ISETP.NE.AND P6, PT, R12, RZ, PT ;  /* 0x000000ff0c00720c */ /* 0x000fe40003fc5270 */
[----:B------:R-:W-:Y:S02]  /*0eb0*/  ISETP.LT.U32.AND P4, PT, R13, 0x4, !P0 ;  /* 0x000000040d00780c */ /* 0x000fe40004781070 */
[----:B------:R-:W-:Y:S02]  /*0ec0*/  P2R R12, PR, RZ, 0x40 ;  /* 0x00000040ff0c7803 */ /* 0x000fe40000000000 */
[----:B------:R-:W-:Y:S01]  /*0ed0*/  ISETP.NE.AND P6, PT, R21, RZ, PT ;  /* 0x000000ff1500720c */ /* 0x000fe20003fc5270 */
[----:B------:R-:W-:-:S04]  /*0ee0*/  VIADD R21, R7, 0x6 ;  /* 0x0000000607157836 */ /* 0x000fc80000000000 */
[----:B------:R-:W-:-:S05]  /*0ef0*/  IMAD.WIDE R10, R21, 0x4, R2 ;  /* 0x00000004150a7825 */ /* 0x000fca00078e0202 */
[----:B------:R-:W3:Y:S01]  /*0f00*/  @P4 LDG.E R20, desc[UR4][R10.64] ;  /* 0x000000040a144981 */ /* 0x000ee2000c1e1900 */
[----:B------:R-:W-:Y:S01]  /*0f10*/  SEL R22, R22, 0xb, P1 ;  /* 0x0000000b16167807 */ /* 0x000fe20000800000 */
[----:B------:R-:W-:Y:S02]  /*0f20*/  VIADD R13, R0, 0x2 ;  /* 0x00000002000d7836 */ /* 0x000fe40000000000 */
[----:B------:R-:W-:Y:S01]  /*0f30*/  IMAD.MOV.U32 R0, RZ, RZ, RZ ;  /* 0x000000ffff007224 */ /* 0x000fe200078e00ff */
[----:B--2---:R-:W-:-:S04]  /*0f40*/  SEL R17, R17, 0xff800000, P5 ;  /* 0xff80000011117807 */ /* 0x004fc80002800000 */
[-C--:B------:R-:W-:Y:S02]  /*0f50*/  FSETP.NAN.AND P1, PT, R17, R17.reuse, PT ;  /* 0x000000111100720b */ /* 0x080fe40003f28000 */
[----:B------:R-:W-:-:S11]  /*0f60*/  FSETP.GEU.AND P5, PT, R16, R17, PT ;  /* 0x000000111000720b */ /* 0x000fd60003fae000 */
[----:B------:R-:W-:Y:S02]  /*0f70*/  @!P1 FSEL R17, R17, R16, !P5 ;  /* 0x0000001011119208 */ /* 0x000fe40006800000 */
[----:B------:R-:W-:Y:S02]  /*0f80*/  ISETP.GE.U32.AND P1, PT, R13, 0x4, PT ;  /* 0x000000040d00780c */ /* 0x000fe40003f26070 */
[----:B---3--:R-:W-:Y:S02]  /*0f90*/  SEL R20, R20, 0xff800000, P4 ;  /* 0xff80000014147807 */ /* 0x008fe40002000000 */
[----:B------:R-:W-:-:S04]  /*0fa0*/  ISETP.GT.AND P4, PT, R9, 0x1, !P1 ;  /* 0x000000010900780c */ /* 0x000fc80004f84270 */
[----:B------:R-:W-:-:S13]  /*0fb0*/  ISETP.LT.AND P4, PT, R7, 0x100, P4 ;  /* 0x000001000700780c */ /* 0x000fda0002781270 */
[----:B------:R-:W2:Y:S01]  /*0fc0*/  @P4 LDG.E R0, desc[UR4][R10.64] ;  /* 0x000000040a004981 */ /* 0x000ea2000c1e1900 */
[----:B------:R-:W-:Y:S02]  /*0fd0*/  SEL R22, R22, 0xc, P3 ;  /* 0x0000000c16167807 */ /* 0x000fe40001800000 */
[----:B------:R-:W-:Y:S01]  /*0fe0*/  FSETP.GEU.AND P3, PT, R17, R20, PT ;  /* 0x000000141100720b */ /* 0x000fe20003f6e000 */
[----:B------:R-:W-:-:S04]  /*0ff0*/  VIADD R15, R7, 0x7 ;  /* 0x00000007070f7836 */ /* 0x000fc80000000000 */
[----:B------:R-:W-:Y:S01]  /*1000*/  IMAD.WIDE R14, R15, 0x4, R2 ;  /* 0x000000040f0e7825 */ /* 0x000fe200078e0202 */
[----:B--2---:R-:W-:Y:S02]  /*1010*/  SEL R21, R0, 0xff800000, P4 ;  /* 0xff80000000157807 */ /* 0x004fe40002000000 */
[----:B------:R-:W-:Y:S01]  /*1020*/  FSETP.NAN.AND P4, PT, R20, R20, PT ;  /* 0x000000141400720b */ /* 0x000fe20003f88000 */
[----:B------:R-:W-:-:S12]  /*1030*/  IMAD.MOV.U32 R0, RZ, RZ, RZ ;  /* 0x000000ffff007224 */ /* 0x000fd800078e00ff */
[----:B------:R-:W-:Y:S02]  /*1040*/  @!P4 FSEL R20, R20, R17, !P3 ;  /* 0x000000111414c208 */ /* 0x000fe40005800000 */
[----:B------:R-:W-:-:S04]  /*1050*/  ISETP.GT.AND P4, PT, R9, RZ, !P1 ;  /* 0x000000ff0900720c */ /* 0x000fc80004f84270 */
[----:B------:R-:W-:-:S13]  /*1060*/  ISETP.LT.AND P4, PT, R7, 0x100, P4 ;  /* 0x000001000700780c */ /* 0x000fda0002781270 */
[----:B------:R-:W2:Y:S01]  /*1070*/  @P4 LDG.E R0, desc[UR4][R14.64] ;  /* 0x000000040e004981 */ /* 0x000ea2000c1e1900 */
[----:B------:R-:W-:-:S04]  /*1080*/  ISETP.GT.AND P1, PT, R9, -0x1, !P1 ;  /* 0xffffffff0900780c */ /* 0x000fc80004f24270 */
[C---:B------:R-:W-:Y:S01]  /*1090*/  ISETP.LT.AND P1, PT, R7.reuse, 0x100, P1 ;  /* 0x000001000700780c */ /* 0x040fe20000f21270 */
[----:B------:R-:W-:-:S04]  /*10a0*/  VIADD R17, R7, 0x8 ;  /* 0x0000000807117836 */ /* 0x000fc80000000000 */
[----:B------:R-:W-:Y:S01]  /*10b0*/  IMAD.WIDE R16, R17, 0x4, R2 ;  /* 0x0000000411107825 */ /* 0x000fe200078e0202 */
[----:B--2---:R-:W-:-:S03]  /*10c0*/  SEL R11, R0, 0xff800000, P4 ;  /* 0xff800000000b7807 */ /* 0x004fc60002000000 */
[----:B------:R-:W-:-:S06]  /*10d0*/  IMAD.MOV.U32 R0, RZ, RZ, RZ ;  /* 0x000000ffff007224 */ /* 0x000fcc00078e00ff */
[----:B------:R-:W2:Y:S01]  /*10e0*/  @P1 LDG.E R0, desc[UR4][R16.64] ;  /* 0x0000000410001981 */ /* 0x000ea2000c1e1900 */
[-C--:B------:R-:W-:Y:S02]  /*10f0*/  FSETP.NAN.AND P4, PT, R21, R21.reuse, PT ;  /* 0x000000151500720b */ /* 0x080fe40003f88000 */
[----:B------:R-:W-:Y:S02]  /*1100*/  SEL R22, R22, 0xd, P2 ;  /* 0x0000000d16167807 */ /* 0x000fe40001000000 */
[----:B------:R-:W-:Y:S02]  /*1110*/  FSETP.GEU.AND P2, PT, R20, R21, PT ;  /* 0x000000151400720b */ /* 0x000fe40003f4e000 */
[----:B------:R-:W-:-:S07]  /*1120*/  LOP3.LUT R8, R13, R8, RZ, 0xfc, !PT ;  /* 0x000000080d087212 */ /* 0x000fce00078efcff */
[----:B------:R-:W-:Y:S02]  /*1130*/  @!P4 FSEL R21, R21, R20, !P2 ;  /* 0x000000141515c208 */ /* 0x000fe40005000000 */
[----:B------:R-:W-:-:S04]  /*1140*/  ISETP.NE.AND P4, PT, R19, RZ, PT ;  /* 0x000000ff1300720c */ /* 0x000fc80003f85270 */
[----:B------:R-:W-:Y:S02]  /*1150*/  SEL R22, R22, 0xe, P4 ;  /* 0x0000000e16167807 */ /* 0x000fe40002000000 */
[-C--:B------:R-:W-:Y:S01]  /*1160*/  FSETP.GEU.AND P4, PT, R21, R11.reuse, PT ;  /* 0x0000000b1500720b */ /* 0x080fe20003f8e000 */
[----:B------:R-:W-:Y:S02]  /*1170*/  VIADD R15, R7, 0x9 ;  /* 0x00000009070f7836 */ /* 0x000fe40000000000 */
[----:B------:R-:W-:Y:S02]  /*1180*/  IMAD.MOV.U32 R9, RZ, RZ, RZ ;  /* 0x000000ffff097224 */ /* 0x000fe400078e00ff */
[----:B------:R-:W-:Y:S01]  /*1190*/  IMAD.WIDE R14, R15, 0x4, R2 ;  /* 0x000000040f0e7825 */ /* 0x000fe200078e0202 */
[----:B--2---:R-:W-:Y:S02]  /*11a0*/  SEL R0, R0, 0xff800000, P1 ;  /* 0xff80000000007807 */ /* 0x004fe40000800000 */
[----:B------:R-:W-:-:S13]  /*11b0*/  FSETP.NAN.AND P1, PT, R11, R11, PT ;  /* 0x0000000b0b00720b */ /* 0x000fda0003f28000 */
[----:B------:R-:W-:Y:S02]  /*11c0*/  @!P1 FSEL R11, R11, R21, !P4 ;  /* 0x000000150b0b9208 */ /* 0x000fe40006000000 */
[----:B------:R-:W-:-:S13]  /*11d0*/  ISETP.LT.U32.AND P1, PT, R8, 0x4, !P0 ;  /* 0x000000040800780c */ /* 0x000fda0004721070 */
[----:B------:R-:W2:Y:S01]  /*11e0*/  @P1 LDG.E R9, desc[UR4][R14.64] ;  /* 0x000000040e091981 */ /* 0x000ea2000c1e1900 */
[----:B------:R-:W-:Y:S02]  /*11f0*/  SEL R22, R22, 0xf, P6 ;  /* 0x0000000f16167807 */ /* 0x000fe40003000000 */
[----:B------:R-:W-:Y:S02]  /*1200*/  FSETP.NAN.AND P6, PT, R0, R0, PT ;  /* 0x000000000000720b */ /* 0x000fe40003fc8000 */
[----:B------:R-:W-:Y:S01]  /*1210*/  LOP3.LUT R6, R13, R6, RZ, 0xfc, !PT ;  /* 0x000000060d067212 */ /* 0x000fe200078efcff */
[----:B------:R-:W-:-:S04]  /*1220*/  VIADD R17, R7, 0xa ;  /* 0x0000000a07117836 */ /* 0x000fc80000000000 */
[----:B------:R-:W-:-:S04]  /*1230*/  IMAD.WIDE R16, R17, 0x4, R2 ;  /* 0x0000000411107825 */ /* 0x000fc800078e0202 */
[----:B------:R-:W-:Y:S01]  /*1240*/  IMAD.MOV.U32 R2, RZ, RZ, RZ ;  /* 0x000000ffff027224 */ /* 0x000fe200078e00ff */
[----:B--2---:R-:W-:Y:S02]  /*1250*/  SEL R9, R9, 0xff800000, P1 ;  /* 0xff80000009097807 */ /* 0x004fe40000800000 */
[----:B------:R-:W-:-:S04]  /*1260*/  FSETP.GEU.AND P1, PT, R11, R0, PT ;  /* 0x000000000b00720b */ /* 0x000fc80003f2e000 */
[----:B------:R-:W-:Y:S02]  /*1270*/  @!P6 FSEL R0, R0, R11, !P1 ;  /* 0x0000000b0000e208 */ /* 0x000fe40004800000 */
[----:B------:R-:W-:Y:S01]  /*1280*/  ISETP.LT.U32.AND P6, PT, R6, 0x4, !P0 ;  /* 0x000000040600780c */ /* 0x000fe200047c1070 */
[----:B------:R-:W1:-:S12]  /*1290*/  LDC.64 R10, c[0x0][0x218] ;  /* 0x00008600ff0a7b82 */ /* 0x000e580000000a00 */
[----:B------:R-:W2:Y:S01]  /*12a0*/  @P6 LDG.E R2, desc[UR4][R16.64] ;  /* 0x0000000410026981 */ /* 0x000ea2000c1e1900 */
[----:B------:R-:W-:Y:S01]  /*12b0*/  SHF.R.S32.HI R14, RZ, 0x1f, R7 ;  /* 0x0000001fff0e7819 */ /* 0x000fe20000011407 */
[----:B------:R-:W-:-:S03]  /*12c0*/  IMAD.MOV.U32 R8, RZ, RZ, RZ ;  /* 0x000000ffff087224 */ /* 0x000fc600078e00ff */
[----:B------:R-:W-:-:S03]  /*12d0*/  LEA.HI R14, R14, R7, RZ, 0x6 ;  /* 0x000000070e0e7211 */ /* 0x000fc600078f30ff */
[----:B------:R3:W5:Y:S02]  /*12e0*/  @!P0 LDG.E R8, desc[UR4][R4.64] ;  /* 0x0000000404088981 */ /* 0x000764000c1e1900 */
[----:B---3--:R-:W-:-:S05]  /*12f0*/  IMAD.SHL.U32 R4, R14, 0x4, RZ ;  /* 0x000000040e047824 */ /* 0x008fca00078e00ff */
[----:B------:R-:W-:Y:S02]  /*1300*/  LOP3.LUT R4, R4, 0xffffff00, RZ, 0xc0, !PT ;  /* 0xffffff0004047812 */ /* 0x000fe400078ec0ff */
[----:B--2---:R-:W-:Y:S02]  /*1310*/  SEL R6, R2, 0xff800000, P6 ;  /* 0xff80000002067807 */ /* 0x004fe40003000000 */
[----:B------:R-:W-:Y:S01]  /*1320*/  ISETP.NE.AND P6, PT, R12, RZ, PT ;  /* 0x000000ff0c00720c */ /* 0x000fe20003fc5270 */
[----:B------:R-:W2:Y:S03]  /*1330*/  LDC.64 R2, c[0x0][0x228] ;  /* 0x00008a00ff027b82 */ /* 0x000ea60000000a00 */
[----:B------:R-:W-:Y:S02]  /*1340*/  SEL R22, R22, 0x10, P6 ;  /* 0x0000001016167807 */ /* 0x000fe40003000000 */
[----:B------:R-:W-:-:S04]  /*1350*/  ISETP.NE.AND P6, PT, R18, RZ, PT ;  /* 0x000000ff1200720c */ /* 0x000fc80003fc5270 */
[----:B------:R-:W-:Y:S02]  /*1360*/  SEL R22, R22, 0x11, P6 ;  /* 0x0000001116167807 */ /* 0x000fe40003000000 */
[----:B------:R-:W-:Y:S02]  /*1370*/  FSETP.NAN.AND P6, PT, R9, R9, PT ;  /* 0x000000090900720b */ /* 0x000fe40003fc8000 */
[----:B------:R-:W-:Y:S02]  /*1380*/  SEL R22, R22, 0x12, P5 ;  /* 0x0000001216167807 */ /* 0x000fe40002800000 */
[----:B------:R-:W-:Y:S02]  /*1390*/  SHF.R.S32.HI R12, RZ, 0x1f, R7 ;  /* 0x0000001fff0c7819 */ /* 0x000fe40000011407 */
[----:B------:R-:W-:Y:S02]  /*13a0*/  SEL R22, R22, 0x13, P3 ;  /* 0x0000001316167807 */ /* 0x000fe40001800000 */
[----:B------:R-:W-:-:S02]  /*13b0*/  FSETP.NAN.AND P5, PT, R6, R6, PT ;  /* 0x000000060600720b */ /* 0x000fc40003fa8000 */
[----:B------:R-:W-:Y:S02]  /*13c0*/  SEL R22, R22, 0x14, P2 ;  /* 0x0000001416167807 */ /* 0x000fe40001000000 */
[----:B------:R-:W-:Y:S02]  /*13d0*/  LEA.HI R12, R12, R7, RZ, 0x6 ;  /* 0x000000070c0c7211 */ /* 0x000fe400078f30ff */
[----:B------:R-:W-:Y:S02]  /*13e0*/  FSETP.GEU.AND P3, PT, R0, R9, PT ;  /* 0x000000090000720b */ /* 0x000fe40003f6e000 */
[----:B------:R-:W-:Y:S02]  /*13f0*/  SEL R22, R22, 0x15, P4 ;  /* 0x0000001516167807 */ /* 0x000fe40002000000 */
[----:B------:R-:W-:Y:S02]  /*1400*/  LOP3.LUT R12, R12, 0xffffffc0, RZ, 0xc0, !PT ;  /* 0xffffffc00c0c7812 */ /* 0x000fe400078ec0ff */
[----:B------:R-:W-:-:S02]  /*1410*/  @!P6 FSEL R9, R9, R0, !P3 ;  /* 0x000000000909e208 */ /* 0x000fc40005800000 */
[----:B------:R-:W-:Y:S02]  /*1420*/  SEL R22, R22, 0x16, P1 ;  /* 0x0000001616167807 */ /* 0x000fe40000800000 */
[----:B------:R-:W-:Y:S02]  /*1430*/  IADD3 R13, R4, R7, -R12 ;  /* 0x00000007040d7210 */ /* 0x000fe40007ffe80c */
[----:B------:R-:W-:Y:S02]  /*1440*/  FSETP.GEU.AND P2, PT, R9, R6, PT ;  /* 0x000000060900720b */ /* 0x000fe40003f4e000 */
[----:B------:R-:W-:Y:S02]  /*1450*/  IADD3 R4, P1, R7, UR6, RZ ;  /* 0x0000000607047c10 */ /* 0x000fe4000ff3e0ff */
[----:B------:R-:W-:Y:S01]  /*1460*/  SEL R22, R22, 0x17, P3 ;  /* 0x0000001716167807 */ /* 0x000fe20001800000 */
[----:B-1----:R-:W-:Y:S01]  /*1470*/  IMAD.WIDE R10, R13, 0x4, R10 ;  /* 0x000000040d0a7825 */ /* 0x002fe200078e020a */
[----:B------:R-:W-:-:S02]  /*1480*/  @!P5 SEL R6, R6, R9, !P2 ;  /* 0x000000090606d207 */ /* 0x000fc40005000000 */
[----:B------:R-:W-:Y:S02]  /*1490*/  LEA.HI.X.SX32 R5, R7, UR7, 0x1, P1 ;  /* 0x0000000707057c11 */ /* 0x000fe400088f0eff */
[----:B------:R-:W-:Y:S01]  /*14a0*/  SEL R7, R22, 0x18, P2 ;  /* 0x0000001816077807 */ /* 0x000fe20001000000 */
[----:B------:R1:W-:Y:S01]  /*14b0*/  @!P0 STG.E desc[UR4][R10.64], R6 ;  /* 0x000000060a008986 */ /* 0x0003e2000c101904 */
[----:B--2---:R-:W-:-:S03]  /*14c0*/  IMAD.WIDE R2, R13, 0x4, R2 ;  /* 0x000000040d027825 */ /* 0x004fc600078e0202 */
[----:B------:R1:W-:Y:S01]  /*14d0*/  @!P0 STG.E.U8 desc[UR4][R4.64], R7 ;  /* 0x0000000704008986 */ /* 0x0003e2000c101104 */
[----:B------:R-:W-:Y:S05]  /*14e0*/  @P0 EXIT ;  /* 0x000000000000094d */ /* 0x000fea0003800000 */
[----:B-----5:R-:W-:Y:S01]  /*14f0*/  STG.E desc[UR4][R2.64], R8 ;  /* 0x0000000802007986 */ /* 0x020fe2000c101904 */
[----:B------:R-:W-:Y:S05]  /*1500*/  EXIT ;  /* 0x000000000000794d */ /* 0x000fea0003800000 */
.L_x_0:
[----:B------:R-:W-:-:S00]  /*1510*/  BRA `(.L_x_0) ;  /* 0xfffffffc00fc7947 */ /* 0x000fc0000383ffff */
[----:B------:R-:W-:-:S00]  /*1520*/  NOP ;  /* 0x0000000000007918 */ /* 0x000fc00000000000 */
        /* <DEDUP_REMOVED lines=13> */
.L_x_1:


//--------------------- .nv.constant0.triton_poi_fused_cat_max_pool2d_with_indices_3 --------------------------
	.section	.nv.constant0.triton_poi_fused_cat_max_pool2d_with_indices_3,"a",@progbits
	.sectionflags	@""
	.align	4
.nv.constant0.triton_poi_fused_cat_max_pool2d_with_indices_3:
	.zero		564
